//
// Generated by NVIDIA NVVM Compiler
//
// Compiler Build ID: CL-36424714
// Cuda compilation tools, release 13.0, V13.0.88
// Based on NVVM 20.0.0
//

.version 9.0
.target sm_100
.address_size 64

	// .globl	_Z3dotPfS_S_j
// _ZZ3dotPfS_S_jE4temp has been demoted
// _ZZ16matrixMultKernelPfS_S_iiE3Mds has been demoted
// _ZZ16matrixMultKernelPfS_S_iiE3Nds has been demoted

.visible .entry _Z3dotPfS_S_j(
	.param .u64 .ptr .align 1 _Z3dotPfS_S_j_param_0,
	.param .u64 .ptr .align 1 _Z3dotPfS_S_j_param_1,
	.param .u64 .ptr .align 1 _Z3dotPfS_S_j_param_2,
	.param .u32 _Z3dotPfS_S_j_param_3
)
{
	.reg .pred 	%p<6>;
	.reg .b32 	%r<15>;
	.reg .b32 	%f<8>;
	.reg .b64 	%rd<12>;
	// demoted variable
	.shared .align 4 .b8 _ZZ3dotPfS_S_jE4temp[4096];
	ld.param.u64 	%rd1, [_Z3dotPfS_S_j_param_0];
	ld.param.u64 	%rd2, [_Z3dotPfS_S_j_param_1];
	ld.param.u64 	%rd3, [_Z3dotPfS_S_j_param_2];
	ld.param.u32 	%r8, [_Z3dotPfS_S_j_param_3];
	mov.u32 	%r1, %ctaid.x;
	mov.u32 	%r2, %tid.x;
	shl.b32 	%r9, %r1, 10;
	or.b32  	%r3, %r9, %r2;
	setp.ge.u32 	%p1, %r3, %r8;
	shl.b32 	%r10, %r2, 2;
	mov.u32 	%r11, _ZZ3dotPfS_S_jE4temp;
	add.s32 	%r4, %r11, %r10;
	@%p1 bra 	$L__BB0_2;
	cvta.to.global.u64 	%rd4, %rd1;
	cvta.to.global.u64 	%rd5, %rd2;
	mul.wide.u32 	%rd6, %r3, 4;
	add.s64 	%rd7, %rd4, %rd6;
	ld.global.f32 	%f1, [%rd7];
	add.s64 	%rd8, %rd5, %rd6;
	ld.global.f32 	%f2, [%rd8];
	mul.f32 	%f3, %f1, %f2;
	st.shared.f32 	[%r4], %f3;
$L__BB0_2:
	bar.sync 	0;
	setp.lt.u32 	%p2, %r8, 2;
	@%p2 bra 	$L__BB0_7;
	min.u32 	%r14, %r8, 1024;
$L__BB0_4:
	shr.u32 	%r7, %r14, 1;
	setp.ge.u32 	%p3, %r2, %r7;
	@%p3 bra 	$L__BB0_6;
	shl.b32 	%r12, %r7, 2;
	add.s32 	%r13, %r4, %r12;
	ld.shared.f32 	%f4, [%r13];
	ld.shared.f32 	%f5, [%r4];
	add.f32 	%f6, %f4, %f5;
	st.shared.f32 	[%r4], %f6;
$L__BB0_6:
	bar.sync 	0;
	setp.gt.u32 	%p4, %r14, 3;
	mov.u32 	%r14, %r7;
	@%p4 bra 	$L__BB0_4;
$L__BB0_7:
	setp.ne.s32 	%p5, %r2, 0;
	@%p5 bra 	$L__BB0_9;
	ld.shared.f32 	%f7, [_ZZ3dotPfS_S_jE4temp];
	cvta.to.global.u64 	%rd9, %rd3;
	mul.wide.u32 	%rd10, %r1, 4;
	add.s64 	%rd11, %rd9, %rd10;
	st.global.f32 	[%rd11], %f7;
$L__BB0_9:
	ret;

}
	// .globl	_Z16matrixMultKernelPfS_S_ii
.visible .entry _Z16matrixMultKernelPfS_S_ii(
	.param .u64 .ptr .align 1 _Z16matrixMultKernelPfS_S_ii_param_0,
	.param .u64 .ptr .align 1 _Z16matrixMultKernelPfS_S_ii_param_1,
	.param .u64 .ptr .align 1 _Z16matrixMultKernelPfS_S_ii_param_2,
	.param .u32 _Z16matrixMultKernelPfS_S_ii_param_3,
	.param .u32 _Z16matrixMultKernelPfS_S_ii_param_4
)
{
	.reg .pred 	%p<13>;
	.reg .b32 	%r<67>;
	.reg .b32 	%f<121>;
	.reg .b64 	%rd<13>;
	// demoted variable
	.shared .align 4 .b8 _ZZ16matrixMultKernelPfS_S_iiE3Mds[1024];
	// demoted variable
	.shared .align 4 .b8 _ZZ16matrixMultKernelPfS_S_iiE3Nds[1024];
	ld.param.u64 	%rd3, [_Z16matrixMultKernelPfS_S_ii_param_0];
	ld.param.u64 	%rd4, [_Z16matrixMultKernelPfS_S_ii_param_1];
	ld.param.u64 	%rd5, [_Z16matrixMultKernelPfS_S_ii_param_2];
	ld.param.u32 	%r33, [_Z16matrixMultKernelPfS_S_ii_param_3];
	ld.param.u32 	%r34, [_Z16matrixMultKernelPfS_S_ii_param_4];
	mov.u32 	%r35, %ctaid.x;
	mov.u32 	%r36, %ctaid.y;
	mov.u32 	%r1, %tid.x;
	mov.u32 	%r2, %tid.y;
	mad.lo.s32 	%r3, %r34, %r36, %r2;
	mad.lo.s32 	%r4, %r34, %r35, %r1;
	div.s32 	%r5, %r33, %r34;
	setp.lt.s32 	%p1, %r5, 1;
	mov.f32 	%f119, 0f00000000;
	@%p1 bra 	$L__BB1_17;
	mad.lo.s32 	%r6, %r3, %r33, %r1;
	shl.b32 	%r38, %r2, 6;
	mov.u32 	%r39, _ZZ16matrixMultKernelPfS_S_iiE3Mds;
	add.s32 	%r7, %r39, %r38;
	shl.b32 	%r40, %r1, 2;
	add.s32 	%r8, %r7, %r40;
	mov.u32 	%r41, _ZZ16matrixMultKernelPfS_S_iiE3Nds;
	add.s32 	%r10, %r41, %r40;
	add.s32 	%r9, %r10, %r38;
	and.b32  	%r11, %r34, 15;
	and.b32  	%r12, %r34, 7;
	and.b32  	%r13, %r34, 2147483632;
	and.b32  	%r14, %r34, 3;
	neg.s32 	%r15, %r13;
	add.s32 	%r16, %r7, 32;
	add.s32 	%r17, %r10, 512;
	cvta.to.global.u64 	%rd1, %rd3;
	cvta.to.global.u64 	%rd2, %rd4;
	mov.f32 	%f119, 0f00000000;
	mov.b32 	%r60, 0;
$L__BB1_2:
	setp.lt.s32 	%p2, %r34, 1;
	mul.lo.s32 	%r42, %r60, %r34;
	add.s32 	%r43, %r6, %r42;
	mul.wide.s32 	%rd6, %r43, 4;
	add.s64 	%rd7, %rd1, %rd6;
	ld.global.f32 	%f19, [%rd7];
	st.shared.f32 	[%r8], %f19;
	add.s32 	%r44, %r42, %r2;
	mad.lo.s32 	%r45, %r44, %r33, %r4;
	mul.wide.s32 	%rd8, %r45, 4;
	add.s64 	%rd9, %rd2, %rd8;
	ld.global.f32 	%f20, [%rd9];
	st.shared.f32 	[%r9], %f20;
	bar.sync 	0;
	@%p2 bra 	$L__BB1_16;
	setp.lt.u32 	%p3, %r34, 16;
	mov.b32 	%r65, 0;
	@%p3 bra 	$L__BB1_6;
	mov.u32 	%r61, %r17;
	mov.u32 	%r62, %r16;
	mov.u32 	%r63, %r15;
$L__BB1_5:
	.pragma "nounroll";
	ld.shared.f32 	%f22, [%r62+-32];
	ld.shared.f32 	%f23, [%r61+-512];
	fma.rn.f32 	%f24, %f22, %f23, %f119;
	ld.shared.f32 	%f25, [%r62+-28];
	ld.shared.f32 	%f26, [%r61+-448];
	fma.rn.f32 	%f27, %f25, %f26, %f24;
	ld.shared.f32 	%f28, [%r62+-24];
	ld.shared.f32 	%f29, [%r61+-384];
	fma.rn.f32 	%f30, %f28, %f29, %f27;
	ld.shared.f32 	%f31, [%r62+-20];
	ld.shared.f32 	%f32, [%r61+-320];
	fma.rn.f32 	%f33, %f31, %f32, %f30;
	ld.shared.f32 	%f34, [%r62+-16];
	ld.shared.f32 	%f35, [%r61+-256];
	fma.rn.f32 	%f36, %f34, %f35, %f33;
	ld.shared.f32 	%f37, [%r62+-12];
	ld.shared.f32 	%f38, [%r61+-192];
	fma.rn.f32 	%f39, %f37, %f38, %f36;
	ld.shared.f32 	%f40, [%r62+-8];
	ld.shared.f32 	%f41, [%r61+-128];
	fma.rn.f32 	%f42, %f40, %f41, %f39;
	ld.shared.f32 	%f43, [%r62+-4];
	ld.shared.f32 	%f44, [%r61+-64];
	fma.rn.f32 	%f45, %f43, %f44, %f42;
	ld.shared.f32 	%f46, [%r62];
	ld.shared.f32 	%f47, [%r61];
	fma.rn.f32 	%f48, %f46, %f47, %f45;
	ld.shared.f32 	%f49, [%r62+4];
	ld.shared.f32 	%f50, [%r61+64];
	fma.rn.f32 	%f51, %f49, %f50, %f48;
	ld.shared.f32 	%f52, [%r62+8];
	ld.shared.f32 	%f53, [%r61+128];
	fma.rn.f32 	%f54, %f52, %f53, %f51;
	ld.shared.f32 	%f55, [%r62+12];
	ld.shared.f32 	%f56, [%r61+192];
	fma.rn.f32 	%f57, %f55, %f56, %f54;
	ld.shared.f32 	%f58, [%r62+16];
	ld.shared.f32 	%f59, [%r61+256];
	fma.rn.f32 	%f60, %f58, %f59, %f57;
	ld.shared.f32 	%f61, [%r62+20];
	ld.shared.f32 	%f62, [%r61+320];
	fma.rn.f32 	%f63, %f61, %f62, %f60;
	ld.shared.f32 	%f64, [%r62+24];
	ld.shared.f32 	%f65, [%r61+384];
	fma.rn.f32 	%f66, %f64, %f65, %f63;
	ld.shared.f32 	%f67, [%r62+28];
	ld.shared.f32 	%f68, [%r61+448];
	fma.rn.f32 	%f119, %f67, %f68, %f66;
	add.s32 	%r63, %r63, 16;
	add.s32 	%r62, %r62, 64;
	add.s32 	%r61, %r61, 1024;
	setp.ne.s32 	%p4, %r63, 0;
	mov.u32 	%r65, %r13;
	@%p4 bra 	$L__BB1_5;
$L__BB1_6:
	setp.eq.s32 	%p5, %r11, 0;
	@%p5 bra 	$L__BB1_16;
	add.s32 	%r47, %r11, -1;
	setp.lt.u32 	%p6, %r47, 7;
	@%p6 bra 	$L__BB1_9;
	shl.b32 	%r48, %r65, 2;
	add.s32 	%r49, %r7, %r48;
	ld.shared.f32 	%f70, [%r49];
	shl.b32 	%r50, %r65, 6;
	add.s32 	%r51, %r10, %r50;
	ld.shared.f32 	%f71, [%r51];
	fma.rn.f32 	%f72, %f70, %f71, %f119;
	ld.shared.f32 	%f73, [%r49+4];
	ld.shared.f32 	%f74, [%r51+64];
	fma.rn.f32 	%f75, %f73, %f74, %f72;
	ld.shared.f32 	%f76, [%r49+8];
	ld.shared.f32 	%f77, [%r51+128];
	fma.rn.f32 	%f78, %f76, %f77, %f75;
	ld.shared.f32 	%f79, [%r49+12];
	ld.shared.f32 	%f80, [%r51+192];
	fma.rn.f32 	%f81, %f79, %f80, %f78;
	ld.shared.f32 	%f82, [%r49+16];
	ld.shared.f32 	%f83, [%r51+256];
	fma.rn.f32 	%f84, %f82, %f83, %f81;
	ld.shared.f32 	%f85, [%r49+20];
	ld.shared.f32 	%f86, [%r51+320];
	fma.rn.f32 	%f87, %f85, %f86, %f84;
	ld.shared.f32 	%f88, [%r49+24];
	ld.shared.f32 	%f89, [%r51+384];
	fma.rn.f32 	%f90, %f88, %f89, %f87;
	ld.shared.f32 	%f91, [%r49+28];
	ld.shared.f32 	%f92, [%r51+448];
	fma.rn.f32 	%f119, %f91, %f92, %f90;
	add.s32 	%r65, %r65, 8;
$L__BB1_9:
	setp.eq.s32 	%p7, %r12, 0;
	@%p7 bra 	$L__BB1_16;
	add.s32 	%r52, %r12, -1;
	setp.lt.u32 	%p8, %r52, 3;
	@%p8 bra 	$L__BB1_12;
	shl.b32 	%r53, %r65, 2;
	add.s32 	%r54, %r7, %r53;
	ld.shared.f32 	%f94, [%r54];
	shl.b32 	%r55, %r65, 6;
	add.s32 	%r56, %r10, %r55;
	ld.shared.f32 	%f95, [%r56];
	fma.rn.f32 	%f96, %f94, %f95, %f119;
	ld.shared.f32 	%f97, [%r54+4];
	ld.shared.f32 	%f98, [%r56+64];
	fma.rn.f32 	%f99, %f97, %f98, %f96;
	ld.shared.f32 	%f100, [%r54+8];
	ld.shared.f32 	%f101, [%r56+128];
	fma.rn.f32 	%f102, %f100, %f101, %f99;
	ld.shared.f32 	%f103, [%r54+12];
	ld.shared.f32 	%f104, [%r56+192];
	fma.rn.f32 	%f119, %f103, %f104, %f102;
	add.s32 	%r65, %r65, 4;
$L__BB1_12:
	setp.eq.s32 	%p9, %r14, 0;
	@%p9 bra 	$L__BB1_16;
	setp.eq.s32 	%p10, %r14, 1;
	shl.b32 	%r57, %r65, 2;
	add.s32 	%r30, %r7, %r57;
	ld.shared.f32 	%f105, [%r30];
	shl.b32 	%r58, %r65, 6;
	add.s32 	%r31, %r10, %r58;
	ld.shared.f32 	%f106, [%r31];
	fma.rn.f32 	%f119, %f105, %f106, %f119;
	@%p10 bra 	$L__BB1_16;
	setp.eq.s32 	%p11, %r14, 2;
	ld.shared.f32 	%f107, [%r30+4];
	ld.shared.f32 	%f108, [%r31+64];
	fma.rn.f32 	%f119, %f107, %f108, %f119;
	@%p11 bra 	$L__BB1_16;
	ld.shared.f32 	%f109, [%r30+8];
	ld.shared.f32 	%f110, [%r31+128];
	fma.rn.f32 	%f119, %f109, %f110, %f119;
$L__BB1_16:
	bar.sync 	0;
	add.s32 	%r60, %r60, 1;
	setp.ne.s32 	%p12, %r60, %r5;
	@%p12 bra 	$L__BB1_2;
$L__BB1_17:
	cvta.to.global.u64 	%rd10, %rd5;
	mad.lo.s32 	%r59, %r3, %r33, %r4;
	mul.wide.s32 	%rd11, %r59, 4;
	add.s64 	%rd12, %rd10, %rd11;
	st.global.f32 	[%rd12], %f119;
	ret;

}


// ===== COMPILED SASS (sm_100) =====

	.target	sm_100

	.elftype	@"ET_EXEC"


//--------------------- .note.nv.tkinfo           --------------------------
	.section	.note.nv.tkinfo,"",@"SHT_NOTE"
	.sectionflags	@"SHF_NOTE_NV_TKINFO"
	.tkinfo
        /*0018*/ 	.word	0x00000002
        /*0030*/ 	.string	""
        /*0030*/ 	.string	"ptxas"
        /*0030*/ 	.string	"Cuda compilation tools, release 13.0, V13.0.88"
        /*0030*/ 	.string	"Build cuda_13.0.r13.0/compiler.36424714_0"
        /*0030*/ 	.string	"-arch sm_100 -m 64 "



//--------------------- .note.nv.cuinfo           --------------------------
	.section	.note.nv.cuinfo,"",@"SHT_NOTE"
	.sectionflags	@"SHF_NOTE_NV_CUINFO"
        /*0018*/ 	.short	0x0002
        /*001a*/ 	.short	0x0064
        /*001c*/ 	.short	0x0082
	.zero		2


//--------------------- .nv.info                  --------------------------
	.section	.nv.info,"",@"SHT_CUDA_INFO"
	.align	4


	//----- nvinfo : EIATTR_REGCOUNT
	.align		4
        /*0000*/ 	.byte	0x04, 0x2f
        /*0002*/ 	.short	(.L_1 - .L_0)
	.align		4
.L_0:
        /*0004*/ 	.word	index@(_Z3dotPfS_S_j)
        /*0008*/ 	.word	0x0000000e


	//----- nvinfo : EIATTR_FRAME_SIZE
	.align		4
.L_1:
        /*000c*/ 	.byte	0x04, 0x11
        /*000e*/ 	.short	(.L_3 - .L_2)
	.align		4
.L_2:
        /*0010*/ 	.word	index@(_Z3dotPfS_S_j)
        /*0014*/ 	.word	0x00000000


	//----- nvinfo : EIATTR_REGCOUNT
	.align		4
.L_3:
        /*0018*/ 	.byte	0x04, 0x2f
        /*001a*/ 	.short	(.L_5 - .L_4)
	.align		4
.L_4:
        /*001c*/ 	.word	index@(_Z16matrixMultKernelPfS_S_ii)
        /*0020*/ 	.word	0x00000020


	//----- nvinfo : EIATTR_FRAME_SIZE
	.align		4
.L_5:
        /*0024*/ 	.byte	0x04, 0x11
        /*0026*/ 	.short	(.L_7 - .L_6)
	.align		4
.L_6:
        /*0028*/ 	.word	index@(_Z16matrixMultKernelPfS_S_ii)
        /*002c*/ 	.word	0x00000000


	//----- nvinfo : EIATTR_MIN_STACK_SIZE
	.align		4
.L_7:
        /*0030*/ 	.byte	0x04, 0x12
        /*0032*/ 	.short	(.L_9 - .L_8)
	.align		4
.L_8:
        /*0034*/ 	.word	index@(_Z16matrixMultKernelPfS_S_ii)
        /*0038*/ 	.word	0x00000000


	//----- nvinfo : EIATTR_MIN_STACK_SIZE
	.align		4
.L_9:
        /*003c*/ 	.byte	0x04, 0x12
        /*003e*/ 	.short	(.L_11 - .L_10)
	.align		4
.L_10:
        /*0040*/ 	.word	index@(_Z3dotPfS_S_j)
        /*0044*/ 	.word	0x00000000
.L_11:


//--------------------- .nv.compat                --------------------------
	.section	.nv.compat,"",@"SHT_CUDA_COMPAT_INFO"
	.align	4
        /*0000*/ 	.byte	0x02, 0x09, 0x00, 0x00, 0x02, 0x02, 0x01, 0x00, 0x02, 0x05, 0x05, 0x00, 0x03, 0x07, 0x01, 0x01
        /*0010*/ 	.byte	0x02, 0x03, 0x00, 0x00, 0x02, 0x06, 0x01, 0x00, 0x04, 0x0b, 0x08, 0x00, 0x09, 0x00, 0x00, 0x00
        /*0020*/ 	.byte	0x00, 0x00, 0x00, 0x00


//--------------------- .nv.info._Z16matrixMultKernelPfS_S_ii --------------------------
	.section	.nv.info._Z16matrixMultKernelPfS_S_ii,"",@"SHT_CUDA_INFO"
	.sectionflags	@""
	.align	4


	//----- nvinfo : EIATTR_CUDA_API_VERSION
	.align		4
        /*0000*/ 	.byte	0x04, 0x37
        /*0002*/ 	.short	(.L_13 - .L_12)
.L_12:
        /*0004*/ 	.word	0x00000082


	//----- nvinfo : EIATTR_KPARAM_INFO
	.align		4
.L_13:
        /*0008*/ 	.byte	0x04, 0x17
        /*000a*/ 	.short	(.L_15 - .L_14)
.L_14:
        /*000c*/ 	.word	0x00000000
        /*0010*/ 	.short	0x0004
        /*0012*/ 	.short	0x001c
        /*0014*/ 	.byte	0x00, 0xf0, 0x11, 0x00


	//----- nvinfo : EIATTR_KPARAM_INFO
	.align		4
.L_15:
        /*0018*/ 	.byte	0x04, 0x17
        /*001a*/ 	.short	(.L_17 - .L_16)
.L_16:
        /*001c*/ 	.word	0x00000000
        /*0020*/ 	.short	0x0003
        /*0022*/ 	.short	0x0018
        /*0024*/ 	.byte	0x00, 0xf0, 0x11, 0x00


	//----- nvinfo : EIATTR_KPARAM_INFO
	.align		4
.L_17:
        /*0028*/ 	.byte	0x04, 0x17
        /*002a*/ 	.short	(.L_19 - .L_18)
.L_18:
        /*002c*/ 	.word	0x00000000
        /*0030*/ 	.short	0x0002
        /*0032*/ 	.short	0x0010
        /*0034*/ 	.byte	0x00, 0xf5, 0x21, 0x00


	//----- nvinfo : EIATTR_KPARAM_INFO
	.align		4
.L_19:
        /*0038*/ 	.byte	0x04, 0x17
        /*003a*/ 	.short	(.L_21 - .L_20)
.L_20:
        /*003c*/ 	.word	0x00000000
        /*0040*/ 	.short	0x0001
        /*0042*/ 	.short	0x0008
        /*0044*/ 	.byte	0x00, 0xf5, 0x21, 0x00


	//----- nvinfo : EIATTR_KPARAM_INFO
	.align		4
.L_21:
        /*0048*/ 	.byte	0x04, 0x17
        /*004a*/ 	.short	(.L_23 - .L_22)
.L_22:
        /*004c*/ 	.word	0x00000000
        /*0050*/ 	.short	0x0000
        /*0052*/ 	.short	0x0000
        /*0054*/ 	.byte	0x00, 0xf5, 0x21, 0x00


	//----- nvinfo : EIATTR_SPARSE_MMA_MASK
	.align		4
.L_23:
        /*0058*/ 	.byte	0x03, 0x50
        /*005a*/ 	.short	0x0000


	//----- nvinfo : EIATTR_MAXREG_COUNT
	.align		4
        /*005c*/ 	.byte	0x03, 0x1b
        /*005e*/ 	.short	0x00ff


	//----- nvinfo : EIATTR_NUM_BARRIERS
	.align		4
        /*0060*/ 	.byte	0x02, 0x4c
        /*0062*/ 	.byte	0x01
	.zero		1


	//----- nvinfo : EIATTR_MERCURY_ISA_VERSION
	.align		4
        /*0064*/ 	.byte	0x03, 0x5f
        /*0066*/ 	.short	0x0101


	//----- nvinfo : EIATTR_UNUSED_LOAD_BYTE_OFFSET
	.align		4
        /*0068*/ 	.byte	0x04, 0x44
        /*006a*/ 	.short	(.L_25 - .L_24)


	//   ....[0]....
.L_24:
        /*006c*/ 	.word	0x00000a70
        /*0070*/ 	.word	0x00000fff


	//----- nvinfo : EIATTR_VRC_CTA_INIT_COUNT
	.align		4
.L_25:
        /*0074*/ 	.byte	0x02, 0x4a
	.zero		1
	.zero		1


	//----- nvinfo : EIATTR_EXIT_INSTR_OFFSETS
	.align		4
        /*0078*/ 	.byte	0x04, 0x1c
        /*007a*/ 	.short	(.L_27 - .L_26)


	//   ....[0]....
.L_26:
        /*007c*/ 	.word	0x00000b60


	//----- nvinfo : EIATTR_CBANK_PARAM_SIZE
	.align		4
.L_27:
        /*0080*/ 	.byte	0x03, 0x19
        /*0082*/ 	.short	0x0020


	//----- nvinfo : EIATTR_PARAM_CBANK
	.align		4
        /*0084*/ 	.byte	0x04, 0x0a
        /*0086*/ 	.short	(.L_29 - .L_28)
	.align		4
.L_28:
        /*0088*/ 	.word	index@(.nv.constant0._Z16matrixMultKernelPfS_S_ii)
        /*008c*/ 	.short	0x0380
        /*008e*/ 	.short	0x0020


	//----- nvinfo : EIATTR_SW_WAR
	.align		4
.L_29:
        /*0090*/ 	.byte	0x04, 0x36
        /*0092*/ 	.short	(.L_31 - .L_30)
.L_30:
        /*0094*/ 	.word	0x00000008
.L_31:


//--------------------- .nv.info._Z3dotPfS_S_j    --------------------------
	.section	.nv.info._Z3dotPfS_S_j,"",@"SHT_CUDA_INFO"
	.sectionflags	@""
	.align	4


	//----- nvinfo : EIATTR_CUDA_API_VERSION
	.align		4
        /*0000*/ 	.byte	0x04, 0x37
        /*0002*/ 	.short	(.L_33 - .L_32)
.L_32:
        /*0004*/ 	.word	0x00000082


	//----- nvinfo : EIATTR_KPARAM_INFO
	.align		4
.L_33:
        /*0008*/ 	.byte	0x04, 0x17
        /*000a*/ 	.short	(.L_35 - .L_34)
.L_34:
        /*000c*/ 	.word	0x00000000
        /*0010*/ 	.short	0x0003
        /*0012*/ 	.short	0x0018
        /*0014*/ 	.byte	0x00, 0xf0, 0x11, 0x00


	//----- nvinfo : EIATTR_KPARAM_INFO
	.align		4
.L_35:
        /*0018*/ 	.byte	0x04, 0x17
        /*001a*/ 	.short	(.L_37 - .L_36)
.L_36:
        /*001c*/ 	.word	0x00000000
        /*0020*/ 	.short	0x0002
        /*0022*/ 	.short	0x0010
        /*0024*/ 	.byte	0x00, 0xf5, 0x21, 0x00


	//----- nvinfo : EIATTR_KPARAM_INFO
	.align		4
.L_37:
        /*0028*/ 	.byte	0x04, 0x17
        /*002a*/ 	.short	(.L_39 - .L_38)
.L_38:
        /*002c*/ 	.word	0x00000000
        /*0030*/ 	.short	0x0001
        /*0032*/ 	.short	0x0008
        /*0034*/ 	.byte	0x00, 0xf5, 0x21, 0x00


	//----- nvinfo : EIATTR_KPARAM_INFO
	.align		4
.L_39:
        /*0038*/ 	.byte	0x04, 0x17
        /*003a*/ 	.short	(.L_41 - .L_40)
.L_40:
        /*003c*/ 	.word	0x00000000
        /*0040*/ 	.short	0x0000
        /*0042*/ 	.short	0x0000
        /*0044*/ 	.byte	0x00, 0xf5, 0x21, 0x00


	//----- nvinfo : EIATTR_SPARSE_MMA_MASK
	.align		4
.L_41:
        /*0048*/ 	.byte	0x03, 0x50
        /*004a*/ 	.short	0x0000


	//----- nvinfo : EIATTR_MAXREG_COUNT
	.align		4
        /*004c*/ 	.byte	0x03, 0x1b
        /*004e*/ 	.short	0x00ff


	//----- nvinfo : EIATTR_NUM_BARRIERS
	.align		4
        /*0050*/ 	.byte	0x02, 0x4c
        /*0052*/ 	.byte	0x01
	.zero		1


	//----- nvinfo : EIATTR_MERCURY_ISA_VERSION
	.align		4
        /*0054*/ 	.byte	0x03, 0x5f
        /*0056*/ 	.short	0x0101


	//----- nvinfo : EIATTR_VRC_CTA_INIT_COUNT
	.align		4
        /*0058*/ 	.byte	0x02, 0x4a
	.zero		1
	.zero		1


	//----- nvinfo : EIATTR_EXIT_INSTR_OFFSETS
	.align		4
        /*005c*/ 	.byte	0x04, 0x1c
        /*005e*/ 	.short	(.L_43 - .L_42)


	//   ....[0]....
.L_42:
        /*0060*/ 	.word	0x00000260


	//   ....[1]....
        /*0064*/ 	.word	0x000002e0


	//----- nvinfo : EIATTR_CBANK_PARAM_SIZE
	.align		4
.L_43:
        /*0068*/ 	.byte	0x03, 0x19
        /*006a*/ 	.short	0x001c


	//----- nvinfo : EIATTR_PARAM_CBANK
	.align		4
        /*006c*/ 	.byte	0x04, 0x0a
        /*006e*/ 	.short	(.L_45 - .L_44)
	.align		4
.L_44:
        /*0070*/ 	.word	index@(.nv.constant0._Z3dotPfS_S_j)
        /*0074*/ 	.short	0x0380
        /*0076*/ 	.short	0x001c


	//----- nvinfo : EIATTR_SW_WAR
	.align		4
.L_45:
        /*0078*/ 	.byte	0x04, 0x36
        /*007a*/ 	.short	(.L_47 - .L_46)
.L_46:
        /*007c*/ 	.word	0x00000008
.L_47:


//--------------------- .nv.callgraph             --------------------------
	.section	.nv.callgraph,"",@"SHT_CUDA_CALLGRAPH"
	.align	4
	.sectionentsize	8
	.align		4
        /*0000*/ 	.word	0x00000000
	.align		4
        /*0004*/ 	.word	0xffffffff
	.align		4
        /*0008*/ 	.word	0x00000000
	.align		4
        /*000c*/ 	.word	0xfffffffe
	.align		4
        /*0010*/ 	.word	0x00000000
	.align		4
        /*0014*/ 	.word	0xfffffffd
	.align		4
        /*0018*/ 	.word	0x00000000
	.align		4
        /*001c*/ 	.word	0xfffffffc


//--------------------- .text._Z16matrixMultKernelPfS_S_ii --------------------------
	.section	.text._Z16matrixMultKernelPfS_S_ii,"ax",@progbits
	.align	128
        .global         _Z16matrixMultKernelPfS_S_ii
        .type           _Z16matrixMultKernelPfS_S_ii,@function
        .size           _Z16matrixMultKernelPfS_S_ii,(.L_x_11 - _Z16matrixMultKernelPfS_S_ii)
        .other          _Z16matrixMultKernelPfS_S_ii,@"STO_CUDA_ENTRY STV_DEFAULT"
_Z16matrixMultKernelPfS_S_ii:
.text._Z16matrixMultKernelPfS_S_ii:
[----:B------:R-:W-:Y:S08]  /*0000*/  LDC R1, c[0x0][0x37c] ;  /* 0x0000df00ff017b82 */ /* 0x000ff00000000800 */
[----:B------:R-:W0:Y:S01]  /*0010*/  LDC.64 R6, c[0x0][0x398] ;  /* 0x0000e600ff067b82 */ /* 0x000e220000000a00 */
[----:B------:R-:W1:Y:S01]  /*0020*/  S2R R18, SR_TID.X ;  /* 0x0000000000127919 */ /* 0x000e620000002100 */
[----:B------:R-:W2:Y:S01]  /*0030*/  LDCU.64 UR8, c[0x0][0x358] ;  /* 0x00006b00ff0877ac */ /* 0x000ea20008000a00 */
[----:B------:R-:W-:-:S05]  /*0040*/  MOV R25, RZ ;  /* 0x000000ff00197202 */ /* 0x000fca0000000f00 */
[----:B------:R-:W-:Y:S08]  /*0050*/  S2UR UR5, SR_CTAID.Y ;  /* 0x00000000000579c3 */ /* 0x000ff00000002600 */
[----:B------:R-:W1:Y:S01]  /*0060*/  S2UR UR4, SR_CTAID.X ;  /* 0x00000000000479c3 */ /* 0x000e620000002500 */
[----:B0-----:R-:W-:-:S04]  /*0070*/  IABS R5, R7 ;  /* 0x0000000700057213 */ /* 0x001fc80000000000 */
[----:B------:R-:W0:Y:S01]  /*0080*/  I2F.RP R0, R5 ;  /* 0x0000000500007306 */ /* 0x000e220000209400 */
[----:B-1----:R-:W-:-:S07]  /*0090*/  IMAD R21, R7, UR4, R18 ;  /* 0x0000000407157c24 */ /* 0x002fce000f8e0212 */
[----:B0-----:R-:W0:Y:S02]  /*00a0*/  MUFU.RCP R0, R0 ;  /* 0x0000000000007308 */ /* 0x001e240000001000 */
[----:B0-----:R-:W-:-:S06]  /*00b0*/  IADD3 R2, PT, PT, R0, 0xffffffe, RZ ;  /* 0x0ffffffe00027810 */ /* 0x001fcc0007ffe0ff */
[----:B------:R0:W1:Y:S02]  /*00c0*/  F2I.FTZ.U32.TRUNC.NTZ R3, R2 ;  /* 0x0000000200037305 */ /* 0x000064000021f000 */
[----:B0-----:R-:W-:Y:S01]  /*00d0*/  HFMA2 R2, -RZ, RZ, 0, 0 ;  /* 0x00000000ff027431 */ /* 0x001fe200000001ff */
[----:B-1----:R-:W-:-:S05]  /*00e0*/  IADD3 R4, PT, PT, RZ, -R3, RZ ;  /* 0x80000003ff047210 */ /* 0x002fca0007ffe0ff */
[----:B------:R-:W-:Y:S01]  /*00f0*/  IMAD R9, R4, R5, RZ ;  /* 0x0000000504097224 */ /* 0x000fe200078e02ff */
[----:B------:R-:W-:-:S03]  /*0100*/  IABS R4, R6 ;  /* 0x0000000600047213 */ /* 0x000fc60000000000 */
[----:B------:R-:W-:-:S06]  /*0110*/  IMAD.HI.U32 R3, R3, R9, R2 ;  /* 0x0000000903037227 */ /* 0x000fcc00078e0002 */
[----:B------:R-:W-:Y:S01]  /*0120*/  IMAD.HI.U32 R2, R3, R4, RZ ;  /* 0x0000000403027227 */ /* 0x000fe200078e00ff */
[----:B------:R-:W-:-:S03]  /*0130*/  LOP3.LUT R3, R6, R7, RZ, 0x3c, !PT ;  /* 0x0000000706037212 */ /* 0x000fc600078e3cff */
[----:B------:R-:W-:Y:S01]  /*0140*/  IMAD.MOV R0, RZ, RZ, -R2 ;  /* 0x000000ffff007224 */ /* 0x000fe200078e0a02 */
[----:B------:R-:W-:-:S03]  /*0150*/  ISETP.GE.AND P1, PT, R3, RZ, PT ;  /* 0x000000ff0300720c */ /* 0x000fc60003f26270 */
[----:B------:R-:W-:-:S05]  /*0160*/  IMAD R0, R5, R0, R4 ;  /* 0x0000000005007224 */ /* 0x000fca00078e0204 */
[----:B------:R-:W-:-:S13]  /*0170*/  ISETP.GT.U32.AND P2, PT, R5, R0, PT ;  /* 0x000000000500720c */ /* 0x000fda0003f44070 */
[-C--:B------:R-:W-:Y:S02]  /*0180*/  @!P2 IADD3 R0, PT, PT, R0, -R5.reuse, RZ ;  /* 0x800000050000a210 */ /* 0x080fe40007ffe0ff */
[----:B------:R-:W-:Y:S02]  /*0190*/  @!P2 IADD3 R2, PT, PT, R2, 0x1, RZ ;  /* 0x000000010202a810 */ /* 0x000fe40007ffe0ff */
[----:B------:R-:W-:Y:S02]  /*01a0*/  ISETP.GE.U32.AND P0, PT, R0, R5, PT ;  /* 0x000000050000720c */ /* 0x000fe40003f06070 */
[----:B------:R-:W0:Y:S01]  /*01b0*/  S2R R0, SR_TID.Y ;  /* 0x0000000000007919 */ /* 0x000e220000002200 */
[----:B------:R-:W-:-:S10]  /*01c0*/  ISETP.NE.AND P2, PT, R7, RZ, PT ;  /* 0x000000ff0700720c */ /* 0x000fd40003f45270 */
[----:B------:R-:W-:-:S05]  /*01d0*/  @P0 IADD3 R2, PT, PT, R2, 0x1, RZ ;  /* 0x0000000102020810 */ /* 0x000fca0007ffe0ff */
[----:B------:R-:W-:Y:S01]  /*01e0*/  @!P1 IMAD.MOV R2, RZ, RZ, -R2 ;  /* 0x000000ffff029224 */ /* 0x000fe200078e0a02 */
[----:B------:R-:W-:-:S04]  /*01f0*/  @!P2 LOP3.LUT R2, RZ, R7, RZ, 0x33, !PT ;  /* 0x00000007ff02a212 */ /* 0x000fc800078e33ff */
[----:B------:R-:W-:Y:S01]  /*0200*/  ISETP.GE.AND P0, PT, R2, 0x1, PT ;  /* 0x000000010200780c */ /* 0x000fe20003f06270 */
[----:B0-----:R-:W-:-:S12]  /*0210*/  IMAD R23, R7, UR5, R0 ;  /* 0x0000000507177c24 */ /* 0x001fd8000f8e0200 */
[----:B--2---:R-:W-:Y:S05]  /*0220*/  @!P0 BRA `(.L_x_0) ;  /* 0x00000008003c8947 */ /* 0x004fea0003800000 */
[----:B------:R-:W0:Y:S01]  /*0230*/  S2UR UR6, SR_CgaCtaId ;  /* 0x00000000000679c3 */ /* 0x000e220000008800 */
[----:B------:R-:W-:Y:S01]  /*0240*/  UMOV UR4, 0x400 ;  /* 0x0000040000047882 */ /* 0x000fe20000000000 */
[----:B------:R-:W-:Y:S01]  /*0250*/  LOP3.LUT R13, R7, 0x7ffffff0, RZ, 0xc0, !PT ;  /* 0x7ffffff0070d7812 */ /* 0x000fe200078ec0ff */
[----:B------:R-:W-:Y:S01]  /*0260*/  UIADD3 UR5, UPT, UPT, UR4, 0x400, URZ ;  /* 0x0000040004057890 */ /* 0x000fe2000fffe0ff */
[----:B------:R-:W-:Y:S01]  /*0270*/  IMAD R20, R23, R6, R18 ;  /* 0x0000000617147224 */ /* 0x000fe200078e0212 */
[C---:B------:R-:W-:Y:S02]  /*0280*/  LOP3.LUT R15, R7.reuse, 0xf, RZ, 0xc0, !PT ;  /* 0x0000000f070f7812 */ /* 0x040fe400078ec0ff */
[C---:B------:R-:W-:Y:S02]  /*0290*/  LOP3.LUT R14, R7.reuse, 0x7, RZ, 0xc0, !PT ;  /* 0x00000007070e7812 */ /* 0x040fe400078ec0ff */
[----:B------:R-:W-:Y:S02]  /*02a0*/  LOP3.LUT R12, R7, 0x3, RZ, 0xc0, !PT ;  /* 0x00000003070c7812 */ /* 0x000fe400078ec0ff */
[----:B------:R-:W-:-:S02]  /*02b0*/  MOV R25, RZ ;  /* 0x000000ff00197202 */ /* 0x000fc40000000f00 */
[----:B------:R-:W-:Y:S01]  /*02c0*/  IADD3 R3, PT, PT, -R13, RZ, RZ ;  /* 0x000000ff0d037210 */ /* 0x000fe20007ffe1ff */
[----:B0-----:R-:W-:Y:S02]  /*02d0*/  ULEA UR4, UR6, UR4, 0x18 ;  /* 0x0000000406047291 */ /* 0x001fe4000f8ec0ff */
[----:B------:R-:W-:-:S04]  /*02e0*/  ULEA UR5, UR6, UR5, 0x18 ;  /* 0x0000000506057291 */ /* 0x000fc8000f8ec0ff */
[----:B------:R-:W-:Y:S01]  /*02f0*/  LEA R19, R0, UR4, 0x6 ;  /* 0x0000000400137c11 */ /* 0x000fe2000f8e30ff */
[----:B------:R-:W-:Y:S01]  /*0300*/  UMOV UR4, URZ ;  /* 0x000000ff00047c82 */ /* 0x000fe20008000000 */
[C---:B------:R-:W-:Y:S02]  /*0310*/  LEA R17, R18.reuse, UR5, 0x2 ;  /* 0x0000000512117c11 */ /* 0x040fe4000f8e10ff */
[----:B------:R-:W-:Y:S01]  /*0320*/  IADD3 R5, PT, PT, R19, 0x20, RZ ;  /* 0x0000002013057810 */ /* 0x000fe20007ffe0ff */
[----:B------:R-:W-:Y:S01]  /*0330*/  IMAD R18, R18, 0x4, R19 ;  /* 0x0000000412127824 */ /* 0x000fe200078e0213 */
[----:B------:R-:W-:Y:S02]  /*0340*/  LEA R16, R0, R17, 0x6 ;  /* 0x0000001100107211 */ /* 0x000fe400078e30ff */
[----:B------:R-:W-:-:S07]  /*0350*/  IADD3 R4, PT, PT, R17, 0x200, RZ ;  /* 0x0000020011047810 */ /* 0x000fce0007ffe0ff */
.L_x_6:
[----:B0-----:R-:W0:Y:S08]  /*0360*/  LDC.64 R6, c[0x0][0x398] ;  /* 0x0000e600ff067b82 */ /* 0x001e300000000a00 */
[----:B------:R-:W1:Y:S08]  /*0370*/  LDC.64 R10, c[0x0][0x380] ;  /* 0x0000e000ff0a7b82 */ /* 0x000e700000000a00 */
[----:B------:R-:W2:Y:S01]  /*0380*/  LDC.64 R8, c[0x0][0x388] ;  /* 0x0000e200ff087b82 */ /* 0x000ea20000000a00 */
[----:B0-----:R-:W-:-:S02]  /*0390*/  IMAD R22, R7, UR4, R0 ;  /* 0x0000000407167c24 */ /* 0x001fc4000f8e0200 */
[----:B------:R-:W-:Y:S02]  /*03a0*/  IMAD R27, R7, UR4, R20 ;  /* 0x00000004071b7c24 */ /* 0x000fe4000f8e0214 */
[----:B------:R-:W-:Y:S02]  /*03b0*/  IMAD R29, R22, R6, R21 ;  /* 0x00000006161d7224 */ /* 0x000fe400078e0215 */
[----:B-1----:R-:W-:-:S06]  /*03c0*/  IMAD.WIDE R10, R27, 0x4, R10 ;  /* 0x000000041b0a7825 */ /* 0x002fcc00078e020a */
[----:B------:R-:W3:Y:S01]  /*03d0*/  LDG.E R11, desc[UR8][R10.64] ;  /* 0x000000080a0b7981 */ /* 0x000ee2000c1e1900 */
[----:B--2---:R-:W-:-:S06]  /*03e0*/  IMAD.WIDE R8, R29, 0x4, R8 ;  /* 0x000000041d087825 */ /* 0x004fcc00078e0208 */
[----:B------:R-:W2:Y:S01]  /*03f0*/  LDG.E R9, desc[UR8][R8.64] ;  /* 0x0000000808097981 */ /* 0x000ea2000c1e1900 */
[----:B------:R-:W-:Y:S01]  /*0400*/  ISETP.GE.AND P1, PT, R7, 0x1, PT ;  /* 0x000000010700780c */ /* 0x000fe20003f26270 */
[----:B------:R-:W-:-:S06]  /*0410*/  UIADD3 UR4, UPT, UPT, UR4, 0x1, URZ ;  /* 0x0000000104047890 */ /* 0x000fcc000fffe0ff */
[----:B------:R-:W-:Y:S01]  /*0420*/  ISETP.NE.AND P0, PT, R2, UR4, PT ;  /* 0x0000000402007c0c */ /* 0x000fe2000bf05270 */
[----:B---3--:R0:W-:Y:S04]  /*0430*/  STS [R18], R11 ;  /* 0x0000000b12007388 */ /* 0x0081e80000000800 */
[----:B--2---:R0:W-:Y:S01]  /*0440*/  STS [R16], R9 ;  /* 0x0000000910007388 */ /* 0x0041e20000000800 */
[----:B------:R-:W-:Y:S06]  /*0450*/  BAR.SYNC.DEFER_BLOCKING 0x0 ;  /* 0x0000000000007b1d */ /* 0x000fec0000010000 */
[----:B------:R-:W-:Y:S05]  /*0460*/  @!P1 BRA `(.L_x_1) ;  /* 0x0000000400a49947 */ /* 0x000fea0003800000 */
[----:B------:R-:W-:Y:S01]  /*0470*/  ISETP.GE.U32.AND P1, PT, R7, 0x10, PT ;  /* 0x000000100700780c */ /* 0x000fe20003f26070 */
[----:B------:R-:W-:-:S12]  /*0480*/  IMAD.MOV.U32 R22, RZ, RZ, RZ ;  /* 0x000000ffff167224 */ /* 0x000fd800078e00ff */
[----:B------:R-:W-:Y:S05]  /*0490*/  @!P1 BRA `(.L_x_2) ;  /* 0x0000000000b49947 */ /* 0x000fea0003800000 */
[----:B------:R-:W-:Y:S02]  /*04a0*/  MOV R24, R4 ;  /* 0x0000000400187202 */ /* 0x000fe40000000f00 */
[----:B------:R-:W-:Y:S02]  /*04b0*/  MOV R22, R5 ;  /* 0x0000000500167202 */ /* 0x000fe40000000f00 */
[----:B------:R-:W-:-:S07]  /*04c0*/  MOV R7, R3 ;  /* 0x0000000300077202 */ /* 0x000fce0000000f00 */
.L_x_3:
[----:B------:R-:W-:Y:S01]  /*04d0*/  LDS R26, [R24+-0x200] ;  /* 0xfffe0000181a7984 */ /* 0x000fe20000000800 */
[----:B------:R-:W-:-:S03]  /*04e0*/  VIADD R7, R7, 0x10 ;  /* 0x0000001007077836 */ /* 0x000fc60000000000 */
[----:B0-----:R-:W0:Y:S02]  /*04f0*/  LDS.128 R8, [R22+-0x20] ;  /* 0xffffe00016087984 */ /* 0x001e240000000c00 */
[----:B------:R-:W-:Y:S01]  /*0500*/  ISETP.NE.AND P1, PT, R7, RZ, PT ;  /* 0x000000ff0700720c */ /* 0x000fe20003f25270 */
[----:B0-----:R-:W-:Y:S02]  /*0510*/  FFMA R8, R8, R26, R25 ;  /* 0x0000001a08087223 */ /* 0x001fe40000000019 */
[----:B------:R-:W0:Y:S04]  /*0520*/  LDS R25, [R24+-0x1c0] ;  /* 0xfffe400018197984 */ /* 0x000e280000000800 */
[----:B------:R-:W-:Y:S01]  /*0530*/  LDS R26, [R24+-0x100] ;  /* 0xffff0000181a7984 */ /* 0x000fe20000000800 */
[----:B0-----:R-:W-:-:S03]  /*0540*/  FFMA R9, R25, R9, R8 ;  /* 0x0000000919097223 */ /* 0x001fc60000000008 */
[----:B------:R-:W0:Y:S04]  /*0550*/  LDS R8, [R24+-0x180] ;  /* 0xfffe800018087984 */ /* 0x000e280000000800 */
[----:B------:R-:W1:Y:S01]  /*0560*/  LDS R25, [R24+-0x140] ;  /* 0xfffec00018197984 */ /* 0x000e620000000800 */
[----:B0-----:R-:W-:-:S04]  /*0570*/  FFMA R8, R8, R10, R9 ;  /* 0x0000000a08087223 */ /* 0x001fc80000000009 */
[----:B-1----:R-:W-:Y:S02]  /*0580*/  FFMA R25, R25, R11, R8 ;  /* 0x0000000b19197223 */ /* 0x002fe40000000008 */
[----:B------:R-:W0:Y:S02]  /*0590*/  LDS.128 R8, [R22+-0x10] ;  /* 0xfffff00016087984 */ /* 0x000e240000000c00 */
[----:B0-----:R-:W-:Y:S02]  /*05a0*/  FFMA R8, R8, R26, R25 ;  /* 0x0000001a08087223 */ /* 0x001fe40000000019 */
[----:B------:R-:W0:Y:S04]  /*05b0*/  LDS R25, [R24+-0xc0] ;  /* 0xffff400018197984 */ /* 0x000e280000000800 */
[----:B------:R-:W-:Y:S01]  /*05c0*/  LDS R26, [R24] ;  /* 0x00000000181a7984 */ /* 0x000fe20000000800 */
[----:B0-----:R-:W-:-:S03]  /*05d0*/  FFMA R9, R25, R9, R8 ;  /* 0x0000000919097223 */ /* 0x001fc60000000008 */
[----:B------:R-:W0:Y:S04]  /*05e0*/  LDS R8, [R24+-0x80] ;  /* 0xffff800018087984 */ /* 0x000e280000000800 */
[----:B------:R-:W1:Y:S01]  /*05f0*/  LDS R25, [R24+-0x40] ;  /* 0xffffc00018197984 */ /* 0x000e620000000800 */
[----:B0-----:R-:W-:-:S04]  /*0600*/  FFMA R8, R8, R10, R9 ;  /* 0x0000000a08087223 */ /* 0x001fc80000000009 */
[----:B-1----:R-:W-:Y:S02]  /*0610*/  FFMA R25, R25, R11, R8 ;  /* 0x0000000b19197223 */ /* 0x002fe40000000008 */
[----:B------:R-:W0:Y:S02]  /*0620*/  LDS.128 R8, [R22] ;  /* 0x0000000016087984 */ /* 0x000e240000000c00 */
[----:B0-----:R-:W-:Y:S02]  /*0630*/  FFMA R8, R8, R26, R25 ;  /* 0x0000001a08087223 */ /* 0x001fe40000000019 */
[----:B------:R-:W0:Y:S04]  /*0640*/  LDS R25, [R24+0x40] ;  /* 0x0000400018197984 */ /* 0x000e280000000800 */
[----:B------:R-:W-:Y:S01]  /*0650*/  LDS R26, [R24+0x100] ;  /* 0x00010000181a7984 */ /* 0x000fe20000000800 */
[----:B0-----:R-:W-:-:S03]  /*0660*/  FFMA R9, R25, R9, R8 ;  /* 0x0000000919097223 */ /* 0x001fc60000000008 */
[----:B------:R-:W0:Y:S04]  /*0670*/  LDS R8, [R24+0x80] ;  /* 0x0000800018087984 */ /* 0x000e280000000800 */
[----:B------:R-:W1:Y:S01]  /*0680*/  LDS R25, [R24+0xc0] ;  /* 0x0000c00018197984 */ /* 0x000e620000000800 */
[----:B0-----:R-:W-:-:S04]  /*0690*/  FFMA R8, R8, R10, R9 ;  /* 0x0000000a08087223 */ /* 0x001fc80000000009 */
[----:B-1----:R-:W-:Y:S02]  /*06a0*/  FFMA R25, R25, R11, R8 ;  /* 0x0000000b19197223 */ /* 0x002fe40000000008 */
[----:B------:R0:W1:Y:S02]  /*06b0*/  LDS.128 R8, [R22+0x10] ;  /* 0x0000100016087984 */ /* 0x0000640000000c00 */
[----:B0-----:R-:W-:Y:S01]  /*06c0*/  IADD3 R22, PT, PT, R22, 0x40, RZ ;  /* 0x0000004016167810 */ /* 0x001fe20007ffe0ff */
[----:B-1----:R-:W-:Y:S02]  /*06d0*/  FFMA R8, R8, R26, R25 ;  /* 0x0000001a08087223 */ /* 0x002fe40000000019 */
[----:B------:R-:W0:Y:S04]  /*06e0*/  LDS R25, [R24+0x140] ;  /* 0x0001400018197984 */ /* 0x000e280000000800 */
[----:B------:R-:W1:Y:S01]  /*06f0*/  LDS R26, [R24+0x180] ;  /* 0x00018000181a7984 */ /* 0x000e620000000800 */
[----:B0-----:R-:W-:-:S03]  /*0700*/  FFMA R9, R25, R9, R8 ;  /* 0x0000000919097223 */ /* 0x001fc60000000008 */
[----:B------:R0:W2:Y:S01]  /*0710*/  LDS R25, [R24+0x1c0] ;  /* 0x0001c00018197984 */ /* 0x0000a20000000800 */
[----:B-1----:R-:W-:Y:S01]  /*0720*/  FFMA R10, R26, R10, R9 ;  /* 0x0000000a1a0a7223 */ /* 0x002fe20000000009 */
[----:B0-----:R-:W-:-:S03]  /*0730*/  IADD3 R24, PT, PT, R24, 0x400, RZ ;  /* 0x0000040018187810 */ /* 0x001fc60007ffe0ff */
[----:B--2---:R-:W-:Y:S01]  /*0740*/  FFMA R25, R25, R11, R10 ;  /* 0x0000000b19197223 */ /* 0x004fe2000000000a */
[----:B------:R-:W-:Y:S06]  /*0750*/  @P1 BRA `(.L_x_3) ;  /* 0xfffffffc005c1947 */ /* 0x000fec000383ffff */
[----:B------:R-:W-:-:S07]  /*0760*/  MOV R22, R13 ;  /* 0x0000000d00167202 */ /* 0x000fce0000000f00 */
.L_x_2:
[----:B------:R-:W-:-:S13]  /*0770*/  ISETP.NE.AND P1, PT, R15, RZ, PT ;  /* 0x000000ff0f00720c */ /* 0x000fda0003f25270 */
[----:B------:R-:W-:Y:S05]  /*0780*/  @!P1 BRA `(.L_x_1) ;  /* 0x0000000000dc9947 */ /* 0x000fea0003800000 */
[----:B------:R-:W-:Y:S01]  /*0790*/  VIADD R7, R15, 0xffffffff ;  /* 0xffffffff0f077836 */ /* 0x000fe20000000000 */
[----:B------:R-:W-:-:S04]  /*07a0*/  ISETP.NE.AND P2, PT, R14, RZ, PT ;  /* 0x000000ff0e00720c */ /* 0x000fc80003f45270 */
[----:B------:R-:W-:-:S13]  /*07b0*/  ISETP.GE.U32.AND P1, PT, R7, 0x7, PT ;  /* 0x000000070700780c */ /* 0x000fda0003f26070 */
[----:B------:R-:W-:Y:S05]  /*07c0*/  @!P1 BRA `(.L_x_4) ;  /* 0x0000000000549947 */ /* 0x000fea0003800000 */
[C---:B------:R-:W-:Y:S02]  /*07d0*/  LEA R7, R22.reuse, R17, 0x6 ;  /* 0x0000001116077211 */ /* 0x040fe400078e30ff */
[C---:B------:R-:W-:Y:S02]  /*07e0*/  LEA R24, R22.reuse, R19, 0x2 ;  /* 0x0000001316187211 */ /* 0x040fe400078e10ff */
[----:B------:R-:W-:Y:S01]  /*07f0*/  IADD3 R22, PT, PT, R22, 0x8, RZ ;  /* 0x0000000816167810 */ /* 0x000fe20007ffe0ff */
[----:B------:R-:W-:Y:S04]  /*0800*/  LDS R26, [R7] ;  /* 0x00000000071a7984 */ /* 0x000fe80000000800 */
[----:B0-----:R-:W0:Y:S04]  /*0810*/  LDS.128 R8, [R24] ;  /* 0x0000000018087984 */ /* 0x001e280000000c00 */
[----:B------:R-:W-:Y:S04]  /*0820*/  LDS R27, [R7+0xc0] ;  /* 0x0000c000071b7984 */ /* 0x000fe80000000800 */
[----:B------:R-:W-:Y:S01]  /*0830*/  LDS R28, [R7+0x140] ;  /* 0x00014000071c7984 */ /* 0x000fe20000000800 */
[----:B0-----:R-:W-:-:S03]  /*0840*/  FFMA R8, R8, R26, R25 ;  /* 0x0000001a08087223 */ /* 0x001fc60000000019 */
[----:B------:R-:W0:Y:S04]  /*0850*/  LDS R25, [R7+0x40] ;  /* 0x0000400007197984 */ /* 0x000e280000000800 */
[----:B------:R-:W-:Y:S01]  /*0860*/  LDS R26, [R7+0x1c0] ;  /* 0x0001c000071a7984 */ /* 0x000fe20000000800 */
[----:B0-----:R-:W-:-:S03]  /*0870*/  FFMA R9, R25, R9, R8 ;  /* 0x0000000919097223 */ /* 0x001fc60000000008 */
[----:B------:R-:W0:Y:S04]  /*0880*/  LDS R8, [R7+0x80] ;  /* 0x0000800007087984 */ /* 0x000e280000000800 */
[----:B------:R-:W-:Y:S01]  /*0890*/  LDS R25, [R7+0x100] ;  /* 0x0001000007197984 */ /* 0x000fe20000000800 */
[----:B0-----:R-:W-:-:S04]  /*08a0*/  FFMA R8, R8, R10, R9 ;  /* 0x0000000a08087223 */ /* 0x001fc80000000009 */
[----:B------:R-:W-:Y:S02]  /*08b0*/  FFMA R29, R27, R11, R8 ;  /* 0x0000000b1b1d7223 */ /* 0x000fe40000000008 */
[----:B------:R-:W0:Y:S04]  /*08c0*/  LDS.128 R8, [R24+0x10] ;  /* 0x0000100018087984 */ /* 0x000e280000000c00 */
[----:B------:R-:W1:Y:S01]  /*08d0*/  LDS R27, [R7+0x180] ;  /* 0x00018000071b7984 */ /* 0x000e620000000800 */
[----:B0-----:R-:W-:-:S04]  /*08e0*/  FFMA R8, R8, R25, R29 ;  /* 0x0000001908087223 */ /* 0x001fc8000000001d */
[----:B------:R-:W-:-:S04]  /*08f0*/  FFMA R8, R28, R9, R8 ;  /* 0x000000091c087223 */ /* 0x000fc80000000008 */
[----:B-1----:R-:W-:-:S04]  /*0900*/  FFMA R27, R27, R10, R8 ;  /* 0x0000000a1b1b7223 */ /* 0x002fc80000000008 */
[----:B------:R-:W-:-:S07]  /*0910*/  FFMA R25, R26, R11, R27 ;  /* 0x0000000b1a197223 */ /* 0x000fce000000001b */
.L_x_4:
[----:B------:R-:W-:Y:S05]  /*0920*/  @!P2 BRA `(.L_x_1) ;  /* 0x000000000074a947 */ /* 0x000fea0003800000 */
[----:B------:R-:W-:Y:S02]  /*0930*/  IADD3 R7, PT, PT, R14, -0x1, RZ ;  /* 0xffffffff0e077810 */ /* 0x000fe40007ffe0ff */
[----:B------:R-:W-:Y:S02]  /*0940*/  ISETP.NE.AND P2, PT, R12, RZ, PT ;  /* 0x000000ff0c00720c */ /* 0x000fe40003f45270 */
[----:B------:R-:W-:-:S13]  /*0950*/  ISETP.GE.U32.AND P1, PT, R7, 0x3, PT ;  /* 0x000000030700780c */ /* 0x000fda0003f26070 */
[----:B------:R-:W-:Y:S05]  /*0960*/  @!P1 BRA `(.L_x_5) ;  /* 0x0000000000309947 */ /* 0x000fea0003800000 */
[C---:B------:R-:W-:Y:S01]  /*0970*/  LEA R8, R22.reuse, R19, 0x2 ;  /* 0x0000001316087211 */ /* 0x040fe200078e10ff */
[C---:B------:R-:W-:Y:S01]  /*0980*/  IMAD R7, R22.reuse, 0x40, R17 ;  /* 0x0000004016077824 */ /* 0x040fe200078e0211 */
[----:B------:R-:W-:-:S04]  /*0990*/  IADD3 R22, PT, PT, R22, 0x4, RZ ;  /* 0x0000000416167810 */ /* 0x000fc80007ffe0ff */
[----:B------:R-:W-:Y:S04]  /*09a0*/  LDS R24, [R7] ;  /* 0x0000000007187984 */ /* 0x000fe80000000800 */
[----:B0-----:R-:W0:Y:S04]  /*09b0*/  LDS.128 R8, [R8] ;  /* 0x0000000008087984 */ /* 0x001e280000000c00 */
[----:B------:R-:W1:Y:S04]  /*09c0*/  LDS R27, [R7+0x40] ;  /* 0x00004000071b7984 */ /* 0x000e680000000800 */
[----:B------:R-:W2:Y:S01]  /*09d0*/  LDS R26, [R7+0x80] ;  /* 0x00008000071a7984 */ /* 0x000ea20000000800 */
[----:B0-----:R-:W-:-:S03]  /*09e0*/  FFMA R24, R8, R24, R25 ;  /* 0x0000001808187223 */ /* 0x001fc60000000019 */
[----:B------:R-:W0:Y:S01]  /*09f0*/  LDS R25, [R7+0xc0] ;  /* 0x0000c00007197984 */ /* 0x000e220000000800 */
[----:B-1----:R-:W-:-:S04]  /*0a00*/  FFMA R9, R27, R9, R24 ;  /* 0x000000091b097223 */ /* 0x002fc80000000018 */
[----:B--2---:R-:W-:-:S04]  /*0a10*/  FFMA R10, R26, R10, R9 ;  /* 0x0000000a1a0a7223 */ /* 0x004fc80000000009 */
[----:B0-----:R-:W-:-:S07]  /*0a20*/  FFMA R25, R25, R11, R10 ;  /* 0x0000000b19197223 */ /* 0x001fce000000000a */
.L_x_5:
[----:B------:R-:W-:Y:S05]  /*0a30*/  @!P2 BRA `(.L_x_1) ;  /* 0x000000000030a947 */ /* 0x000fea0003800000 */
[C---:B------:R-:W-:Y:S02]  /*0a40*/  LEA R8, R22.reuse, R19, 0x2 ;  /* 0x0000001316087211 */ /* 0x040fe400078e10ff */
[----:B------:R-:W-:Y:S02]  /*0a50*/  LEA R24, R22, R17, 0x6 ;  /* 0x0000001116187211 */ /* 0x000fe400078e30ff */
[----:B------:R-:W-:Y:S02]  /*0a60*/  ISETP.NE.AND P1, PT, R12, 0x1, PT ;  /* 0x000000010c00780c */ /* 0x000fe40003f25270 */
[----:B0-----:R-:W-:Y:S04]  /*0a70*/  LDS.128 R8, [R8] ;  /* 0x0000000008087984 */ /* 0x001fe80000000c00 */
[----:B------:R-:W0:Y:S02]  /*0a80*/  LDS R7, [R24] ;  /* 0x0000000018077984 */ /* 0x000e240000000800 */
[----:B0-----:R-:W-:-:S05]  /*0a90*/  FFMA R25, R8, R7, R25 ;  /* 0x0000000708197223 */ /* 0x001fca0000000019 */
[----:B------:R-:W-:Y:S05]  /*0aa0*/  @!P1 BRA `(.L_x_1) ;  /* 0x0000000000149947 */ /* 0x000fea0003800000 */
[----:B------:R-:W-:Y:S01]  /*0ab0*/  ISETP.NE.AND P1, PT, R12, 0x2, PT ;  /* 0x000000020c00780c */ /* 0x000fe20003f25270 */
[----:B------:R-:W0:-:S12]  /*0ac0*/  LDS R8, [R24+0x40] ;  /* 0x0000400018087984 */ /* 0x000e180000000800 */
[----:B------:R-:W1:Y:S01]  /*0ad0*/  @P1 LDS R22, [R24+0x80] ;  /* 0x0000800018161984 */ /* 0x000e620000000800 */
[----:B0-----:R-:W-:-:S04]  /*0ae0*/  FFMA R25, R8, R9, R25 ;  /* 0x0000000908197223 */ /* 0x001fc80000000019 */
[----:B-1----:R-:W-:-:S07]  /*0af0*/  @P1 FFMA R25, R22, R10, R25 ;  /* 0x0000000a16191223 */ /* 0x002fce0000000019 */
.L_x_1:
[----:B------:R-:W-:Y:S06]  /*0b00*/  BAR.SYNC.DEFER_BLOCKING 0x0 ;  /* 0x0000000000007b1d */ /* 0x000fec0000010000 */
[----:B------:R-:W-:Y:S05]  /*0b10*/  @P0 BRA `(.L_x_6) ;  /* 0xfffffff800100947 */ /* 0x000fea000383ffff */
.L_x_0:
[----:B------:R-:W1:Y:S01]  /*0b20*/  LDC.64 R2, c[0x0][0x390] ;  /* 0x0000e400ff027b82 */ /* 0x000e620000000a00 */
[----:B------:R-:W-:-:S04]  /*0b30*/  IMAD R21, R23, R6, R21 ;  /* 0x0000000617157224 */ /* 0x000fc800078e0215 */
[----:B-1----:R-:W-:-:S05]  /*0b40*/  IMAD.WIDE R2, R21, 0x4, R2 ;  /* 0x0000000415027825 */ /* 0x002fca00078e0202 */
[----:B------:R-:W-:Y:S01]  /*0b50*/  STG.E desc[UR8][R2.64], R25 ;  /* 0x0000001902007986 */ /* 0x000fe2000c101908 */
[----:B------:R-:W-:Y:S05]  /*0b60*/  EXIT ;  /* 0x000000000000794d */ /* 0x000fea0003800000 */
.L_x_7:
[----:B------:R-:W-:-:S00]  /*0b70*/  BRA `(.L_x_7) ;  /* 0xfffffffc00fc7947 */ /* 0x000fc0000383ffff */
[----:B------:R-:W-:-:S00]  /*0b80*/  NOP ;  /* 0x0000000000007918 */ /* 0x000fc00000000000 */
[----:B------:R-:W-:-:S00]  /*0b90*/  NOP ;  /* 0x0000000000007918 */ /* 0x000fc00000000000 */
[----:B------:R-:W-:-:S00]  /*0ba0*/  NOP ;  /* 0x0000000000007918 */ /* 0x000fc00000000000 */
[----:B------:R-:W-:-:S00]  /*0bb0*/  NOP ;  /* 0x0000000000007918 */ /* 0x000fc00000000000 */
[----:B------:R-:W-:-:S00]  /*0bc0*/  NOP ;  /* 0x0000000000007918 */ /* 0x000fc00000000000 */
[----:B------:R-:W-:-:S00]  /*0bd0*/  NOP ;  /* 0x0000000000007918 */ /* 0x000fc00000000000 */
[----:B------:R-:W-:-:S00]  /*0be0*/  NOP ;  /* 0x0000000000007918 */ /* 0x000fc00000000000 */
[----:B------:R-:W-:-:S00]  /*0bf0*/  NOP ;  /* 0x0000000000007918 */ /* 0x000fc00000000000 */
.L_x_11:


//--------------------- .text._Z3dotPfS_S_j       --------------------------
	.section	.text._Z3dotPfS_S_j,"ax",@progbits
	.align	128
        .global         _Z3dotPfS_S_j
        .type           _Z3dotPfS_S_j,@function
        .size           _Z3dotPfS_S_j,(.L_x_12 - _Z3dotPfS_S_j)
        .other          _Z3dotPfS_S_j,@"STO_CUDA_ENTRY STV_DEFAULT"
_Z3dotPfS_S_j:
.text._Z3dotPfS_S_j:
[----:B------:R-:W-:Y:S01]  /*0000*/  LDC R1, c[0x0][0x37c] ;  /* 0x0000df00ff017b82 */ /* 0x000fe20000000800 */
[----:B------:R-:W0:Y:S01]  /*0010*/  S2R R9, SR_CTAID.X ;  /* 0x0000000000097919 */ /* 0x000e220000002500 */
[----:B------:R-:W1:Y:S06]  /*0020*/  LDCU UR6, c[0x0][0x398] ;  /* 0x00007300ff0677ac */ /* 0x000e6c0008000800 */
[----:B------:R-:W2:Y:S01]  /*0030*/  LDC.64 R2, c[0x0][0x380] ;  /* 0x0000e000ff027b82 */ /* 0x000ea20000000a00 */
[----:B------:R-:W3:Y:S01]  /*0040*/  S2R R11, SR_TID.X ;  /* 0x00000000000b7919 */ /* 0x000ee20000002100 */
[----:B------:R-:W4:Y:S06]  /*0050*/  LDCU.64 UR8, c[0x0][0x358] ;  /* 0x00006b00ff0877ac */ /* 0x000f2c0008000a00 */
[----:B------:R-:W5:Y:S01]  /*0060*/  LDC.64 R4, c[0x0][0x388] ;  /* 0x0000e200ff047b82 */ /* 0x000f620000000a00 */
[----:B0-----:R-:W-:-:S05]  /*0070*/  IMAD.SHL.U32 R0, R9, 0x400, RZ ;  /* 0x0000040009007824 */ /* 0x001fca00078e00ff */
[----:B---3--:R-:W-:-:S04]  /*0080*/  LOP3.LUT R7, R0, R11, RZ, 0xfc, !PT ;  /* 0x0000000b00077212 */ /* 0x008fc800078efcff */
[----:B-1----:R-:W-:-:S13]  /*0090*/  ISETP.GE.U32.AND P1, PT, R7, UR6, PT ;  /* 0x0000000607007c0c */ /* 0x002fda000bf26070 */
[----:B--2---:R-:W-:-:S04]  /*00a0*/  @!P1 IMAD.WIDE.U32 R2, R7, 0x4, R2 ;  /* 0x0000000407029825 */ /* 0x004fc800078e0002 */
[----:B-----5:R-:W-:Y:S02]  /*00b0*/  @!P1 IMAD.WIDE.U32 R4, R7, 0x4, R4 ;  /* 0x0000000407049825 */ /* 0x020fe400078e0004 */
[----:B----4-:R-:W2:Y:S04]  /*00c0*/  @!P1 LDG.E R2, desc[UR8][R2.64] ;  /* 0x0000000802029981 */ /* 0x010ea8000c1e1900 */
[----:B------:R-:W2:Y:S01]  /*00d0*/  @!P1 LDG.E R5, desc[UR8][R4.64] ;  /* 0x0000000804059981 */ /* 0x000ea2000c1e1900 */
[----:B------:R-:W0:Y:S01]  /*00e0*/  S2UR UR5, SR_CgaCtaId ;  /* 0x00000000000579c3 */ /* 0x000e220000008800 */
[----:B------:R-:W-:Y:S01]  /*00f0*/  UMOV UR4, 0x400 ;  /* 0x0000040000047882 */ /* 0x000fe20000000000 */
[----:B------:R-:W-:Y:S01]  /*0100*/  UISETP.GE.U32.AND UP0, UPT, UR6, 0x2, UPT ;  /* 0x000000020600788c */ /* 0x000fe2000bf06070 */
[----:B------:R-:W-:Y:S01]  /*0110*/  ISETP.NE.AND P0, PT, R11, RZ, PT ;  /* 0x000000ff0b00720c */ /* 0x000fe20003f05270 */
[----:B0-----:R-:W-:-:S06]  /*0120*/  ULEA UR4, UR5, UR4, 0x18 ;  /* 0x0000000405047291 */ /* 0x001fcc000f8ec0ff */
[----:B------:R-:W-:Y:S01]  /*0130*/  LEA R0, R11, UR4, 0x2 ;  /* 0x000000040b007c11 */ /* 0x000fe2000f8e10ff */
[----:B--2---:R-:W-:-:S05]  /*0140*/  @!P1 FMUL R7, R2, R5 ;  /* 0x0000000502079220 */ /* 0x004fca0000400000 */
[----:B------:R0:W-:Y:S01]  /*0150*/  @!P1 STS [R0], R7 ;  /* 0x0000000700009388 */ /* 0x0001e20000000800 */
[----:B------:R-:W-:Y:S06]  /*0160*/  BAR.SYNC.DEFER_BLOCKING 0x0 ;  /* 0x0000000000007b1d */ /* 0x000fec0000010000 */
[----:B------:R-:W-:Y:S05]  /*0170*/  BRA.U !UP0, `(.L_x_8) ;  /* 0x0000000108387547 */ /* 0x000fea000b800000 */
[----:B------:R-:W-:-:S04]  /*0180*/  UISETP.LT.U32.AND UP0, UPT, UR6, 0x400, UPT ;  /* 0x000004000600788c */ /* 0x000fc8000bf01070 */
[----:B------:R-:W-:-:S06]  /*0190*/  USEL UR4, UR6, 0x400, UP0 ;  /* 0x0000040006047887 */ /* 0x000fcc0008000000 */
[----:B------:R-:W-:-:S07]  /*01a0*/  IMAD.U32 R2, RZ, RZ, UR4 ;  /* 0x00000004ff027e24 */ /* 0x000fce000f8e00ff */
.L_x_9:
[----:B------:R-:W-:-:S04]  /*01b0*/  SHF.R.U32.HI R6, RZ, 0x1, R2 ;  /* 0x00000001ff067819 */ /* 0x000fc80000011602 */
[----:B------:R-:W-:-:S13]  /*01c0*/  ISETP.GE.U32.AND P1, PT, R11, R6, PT ;  /* 0x000000060b00720c */ /* 0x000fda0003f26070 */
[----:B------:R-:W-:Y:S01]  /*01d0*/  @!P1 LEA R3, R6, R0, 0x2 ;  /* 0x0000000006039211 */ /* 0x000fe200078e10ff */
[----:B------:R-:W-:Y:S05]  /*01e0*/  @!P1 LDS R4, [R0] ;  /* 0x0000000000049984 */ /* 0x000fea0000000800 */
[----:B------:R-:W1:Y:S02]  /*01f0*/  @!P1 LDS R3, [R3] ;  /* 0x0000000003039984 */ /* 0x000e640000000800 */
[----:B-1----:R-:W-:-:S05]  /*0200*/  @!P1 FADD R5, R3, R4 ;  /* 0x0000000403059221 */ /* 0x002fca0000000000 */
[----:B------:R1:W-:Y:S01]  /*0210*/  @!P1 STS [R0], R5 ;  /* 0x0000000500009388 */ /* 0x0003e20000000800 */
[----:B------:R-:W-:Y:S01]  /*0220*/  BAR.SYNC.DEFER_BLOCKING 0x0 ;  /* 0x0000000000007b1d */ /* 0x000fe20000010000 */
[----:B------:R-:W-:Y:S01]  /*0230*/  ISETP.GT.U32.AND P1, PT, R2, 0x3, PT ;  /* 0x000000030200780c */ /* 0x000fe20003f24070 */
[----:B------:R-:W-:-:S12]  /*0240*/  IMAD.MOV.U32 R2, RZ, RZ, R6 ;  /* 0x000000ffff027224 */ /* 0x000fd800078e0006 */
[----:B-1----:R-:W-:Y:S05]  /*0250*/  @P1 BRA `(.L_x_9) ;  /* 0xfffffffc00d41947 */ /* 0x002fea000383ffff */
.L_x_8:
[----:B------:R-:W-:Y:S05]  /*0260*/  @P0 EXIT ;  /* 0x000000000000094d */ /* 0x000fea0003800000 */
[----:B------:R-:W1:Y:S01]  /*0270*/  S2UR UR5, SR_CgaCtaId ;  /* 0x00000000000579c3 */ /* 0x000e620000008800 */
[----:B------:R-:W-:-:S07]  /*0280*/  UMOV UR4, 0x400 ;  /* 0x0000040000047882 */ /* 0x000fce0000000000 */
[----:B------:R-:W2:Y:S01]  /*0290*/  LDC.64 R2, c[0x0][0x390] ;  /* 0x0000e400ff027b82 */ /* 0x000ea20000000a00 */
[----:B-1----:R-:W-:Y:S01]  /*02a0*/  ULEA UR4, UR5, UR4, 0x18 ;  /* 0x0000000405047291 */ /* 0x002fe2000f8ec0ff */
[----:B--2---:R-:W-:-:S08]  /*02b0*/  IMAD.WIDE.U32 R2, R9, 0x4, R2 ;  /* 0x0000000409027825 */ /* 0x004fd000078e0002 */
[----:B------:R-:W1:Y:S04]  /*02c0*/  LDS R5, [UR4] ;  /* 0x00000004ff057984 */ /* 0x000e680008000800 */
[----:B-1----:R-:W-:Y:S01]  /*02d0*/  STG.E desc[UR8][R2.64], R5 ;  /* 0x0000000502007986 */ /* 0x002fe2000c101908 */
[----:B------:R-:W-:Y:S05]  /*02e0*/  EXIT ;  /* 0x000000000000794d */ /* 0x000fea0003800000 */
.L_x_10:
        /* <DEDUP_REMOVED lines=9> */
.L_x_12:


//--------------------- .nv.shared._Z16matrixMultKernelPfS_S_ii --------------------------
	.section	.nv.shared._Z16matrixMultKernelPfS_S_ii,"aw",@nobits
	.sectionflags	@""
	.align	4
.nv.shared._Z16matrixMultKernelPfS_S_ii:
	.zero		3072


//--------------------- .nv.shared.reserved.0     --------------------------
	.section	.nv.shared.reserved.0,"aw",@nobits
	.weak		__nv_reservedSMEM_offset_0_alias
	.size		__nv_reservedSMEM_offset_0_alias, 0, 64
	.other		__nv_reservedSMEM_offset_0_alias,@"STO_CUDA_RESERVED_SHARED STV_DEFAULT"
__nv_reservedSMEM_offset_0_alias:
	.zero		0
	.zero		64


//--------------------- .nv.shared._Z3dotPfS_S_j  --------------------------
	.section	.nv.shared._Z3dotPfS_S_j,"aw",@nobits
	.sectionflags	@""
	.align	4
.nv.shared._Z3dotPfS_S_j:
	.zero		5120


//--------------------- .nv.constant0._Z16matrixMultKernelPfS_S_ii --------------------------
	.section	.nv.constant0._Z16matrixMultKernelPfS_S_ii,"a",@progbits
	.sectionflags	@""
	.align	4
.nv.constant0._Z16matrixMultKernelPfS_S_ii:
	.zero		928


//--------------------- .nv.constant0._Z3dotPfS_S_j --------------------------
	.section	.nv.constant0._Z3dotPfS_S_j,"a",@progbits
	.sectionflags	@""
	.align	4
.nv.constant0._Z3dotPfS_S_j:
	.zero		924


//--------------------- SYMBOLS --------------------------

	.type		.nv.reservedSmem.offset0,@object
	.size		.nv.reservedSmem.offset0,0x4
	.type		.nv.reservedSmem.cap,@object
	.size		.nv.reservedSmem.cap,0x4
